//
// Generated by NVIDIA NVVM Compiler
//
// Compiler Build ID: CL-36424714
// Cuda compilation tools, release 13.0, V13.0.88
// Based on NVVM 20.0.0
//

.version 9.0
.target sm_100
.address_size 64

	// .globl	_Z9swish_gpuPfS_i

.visible .entry _Z9swish_gpuPfS_i(
	.param .u64 .ptr .align 1 _Z9swish_gpuPfS_i_param_0,
	.param .u64 .ptr .align 1 _Z9swish_gpuPfS_i_param_1,
	.param .u32 _Z9swish_gpuPfS_i_param_2
)
{
	.reg .pred 	%p<4>;
	.reg .b32 	%r<6>;
	.reg .b32 	%f<31>;
	.reg .b64 	%rd<9>;

	ld.param.u64 	%rd1, [_Z9swish_gpuPfS_i_param_0];
	ld.param.u64 	%rd2, [_Z9swish_gpuPfS_i_param_1];
	ld.param.u32 	%r2, [_Z9swish_gpuPfS_i_param_2];
	mov.u32 	%r3, %ctaid.x;
	mov.u32 	%r4, %ntid.x;
	mov.u32 	%r5, %tid.x;
	mad.lo.s32 	%r1, %r3, %r4, %r5;
	setp.ge.s32 	%p1, %r1, %r2;
	@%p1 bra 	$L__BB0_4;
	cvta.to.global.u64 	%rd3, %rd1;
	mul.wide.s32 	%rd4, %r1, 4;
	add.s64 	%rd5, %rd3, %rd4;
	ld.global.f32 	%f1, [%rd5];
	div.rn.f32 	%f2, %f1, 0f3FB504F3;
	abs.f32 	%f6, %f2;
	setp.ltu.f32 	%p2, %f6, 0f3F8060FE;
	setp.ge.f32 	%p3, %f6, 0f3F8060FE;
	mul.f32 	%f7, %f2, %f2;
	selp.f32 	%f8, %f6, %f7, %p3;
	selp.f32 	%f9, 0f38EB4C3A, 0f38B1E96A, %p3;
	selp.f32 	%f10, 0fBAAE005B, 0fBA574D20, %p3;
	fma.rn.f32 	%f11, %f9, %f8, %f10;
	selp.f32 	%f12, 0f3C09919F, 0f3BAAD5EA, %p3;
	fma.rn.f32 	%f13, %f11, %f8, %f12;
	selp.f32 	%f14, 0fBD24D99A, 0fBCDC1BE7, %p3;
	fma.rn.f32 	%f15, %f13, %f8, %f14;
	selp.f32 	%f16, 0f3E235519, 0f3DE718AF, %p3;
	fma.rn.f32 	%f17, %f15, %f8, %f16;
	selp.f32 	%f18, 0f3F69B4F9, 0fBEC093AC, %p3;
	fma.rn.f32 	%f19, %f17, %f8, %f18;
	selp.f32 	%f20, 0f3F210A14, 0f3E0375D3, %p3;
	fma.rn.f32 	%f21, %f19, %f8, %f20;
	neg.f32 	%f22, %f8;
	selp.f32 	%f23, %f22, %f2, %p3;
	fma.rn.f32 	%f30, %f21, %f23, %f23;
	@%p2 bra 	$L__BB0_3;
	ex2.approx.ftz.f32 	%f24, %f30;
	mov.f32 	%f25, 0f3F800000;
	sub.f32 	%f26, %f25, %f24;
	copysign.f32 	%f30, %f2, %f26;
$L__BB0_3:
	add.f32 	%f27, %f30, 0f3F800000;
	mul.f32 	%f28, %f27, 0f3F000000;
	mul.f32 	%f29, %f1, %f28;
	cvta.to.global.u64 	%rd6, %rd2;
	add.s64 	%rd8, %rd6, %rd4;
	st.global.f32 	[%rd8], %f29;
$L__BB0_4:
	ret;

}


// ===== COMPILED SASS (sm_100) =====

	.target	sm_100

	.elftype	@"ET_EXEC"


//--------------------- .note.nv.tkinfo           --------------------------
	.section	.note.nv.tkinfo,"",@"SHT_NOTE"
	.sectionflags	@"SHF_NOTE_NV_TKINFO"
	.tkinfo
        /*0018*/ 	.word	0x00000002
        /*0030*/ 	.string	""
        /*0030*/ 	.string	"ptxas"
        /*0030*/ 	.string	"Cuda compilation tools, release 13.0, V13.0.88"
        /*0030*/ 	.string	"Build cuda_13.0.r13.0/compiler.36424714_0"
        /*0030*/ 	.string	"-arch sm_100 -m 64 "



//--------------------- .note.nv.cuinfo           --------------------------
	.section	.note.nv.cuinfo,"",@"SHT_NOTE"
	.sectionflags	@"SHF_NOTE_NV_CUINFO"
        /*0018*/ 	.short	0x0002
        /*001a*/ 	.short	0x0064
        /*001c*/ 	.short	0x0082
	.zero		2


//--------------------- .nv.info                  --------------------------
	.section	.nv.info,"",@"SHT_CUDA_INFO"
	.align	4


	//----- nvinfo : EIATTR_REGCOUNT
	.align		4
        /*0000*/ 	.byte	0x04, 0x2f
        /*0002*/ 	.short	(.L_1 - .L_0)
	.align		4
.L_0:
        /*0004*/ 	.word	index@(_Z9swish_gpuPfS_i)
        /*0008*/ 	.word	0x0000000e


	//----- nvinfo : EIATTR_FRAME_SIZE
	.align		4
.L_1:
        /*000c*/ 	.byte	0x04, 0x11
        /*000e*/ 	.short	(.L_3 - .L_2)
	.align		4
.L_2:
        /*0010*/ 	.word	index@($__internal_0_$__cuda_sm3x_div_rn_noftz_f32_slowpath)
        /*0014*/ 	.word	0x00000000


	//----- nvinfo : EIATTR_FRAME_SIZE
	.align		4
.L_3:
        /*0018*/ 	.byte	0x04, 0x11
        /*001a*/ 	.short	(.L_5 - .L_4)
	.align		4
.L_4:
        /*001c*/ 	.word	index@(_Z9swish_gpuPfS_i)
        /*0020*/ 	.word	0x00000000


	//----- nvinfo : EIATTR_MIN_STACK_SIZE
	.align		4
.L_5:
        /*0024*/ 	.byte	0x04, 0x12
        /*0026*/ 	.short	(.L_7 - .L_6)
	.align		4
.L_6:
        /*0028*/ 	.word	index@(_Z9swish_gpuPfS_i)
        /*002c*/ 	.word	0x00000000
.L_7:


//--------------------- .nv.compat                --------------------------
	.section	.nv.compat,"",@"SHT_CUDA_COMPAT_INFO"
	.align	4
        /*0000*/ 	.byte	0x02, 0x09, 0x00, 0x00, 0x02, 0x02, 0x01, 0x00, 0x02, 0x05, 0x05, 0x00, 0x03, 0x07, 0x01, 0x01
        /*0010*/ 	.byte	0x02, 0x03, 0x00, 0x00, 0x02, 0x06, 0x01, 0x00, 0x04, 0x0b, 0x08, 0x00, 0x01, 0x00, 0x00, 0x00
        /*0020*/ 	.byte	0x00, 0x00, 0x00, 0x00


//--------------------- .nv.info._Z9swish_gpuPfS_i --------------------------
	.section	.nv.info._Z9swish_gpuPfS_i,"",@"SHT_CUDA_INFO"
	.sectionflags	@""
	.align	4


	//----- nvinfo : EIATTR_CUDA_API_VERSION
	.align		4
        /*0000*/ 	.byte	0x04, 0x37
        /*0002*/ 	.short	(.L_9 - .L_8)
.L_8:
        /*0004*/ 	.word	0x00000082


	//----- nvinfo : EIATTR_KPARAM_INFO
	.align		4
.L_9:
        /*0008*/ 	.byte	0x04, 0x17
        /*000a*/ 	.short	(.L_11 - .L_10)
.L_10:
        /*000c*/ 	.word	0x00000000
        /*0010*/ 	.short	0x0002
        /*0012*/ 	.short	0x0010
        /*0014*/ 	.byte	0x00, 0xf0, 0x11, 0x00


	//----- nvinfo : EIATTR_KPARAM_INFO
	.align		4
.L_11:
        /*0018*/ 	.byte	0x04, 0x17
        /*001a*/ 	.short	(.L_13 - .L_12)
.L_12:
        /*001c*/ 	.word	0x00000000
        /*0020*/ 	.short	0x0001
        /*0022*/ 	.short	0x0008
        /*0024*/ 	.byte	0x00, 0xf5, 0x21, 0x00


	//----- nvinfo : EIATTR_KPARAM_INFO
	.align		4
.L_13:
        /*0028*/ 	.byte	0x04, 0x17
        /*002a*/ 	.short	(.L_15 - .L_14)
.L_14:
        /*002c*/ 	.word	0x00000000
        /*0030*/ 	.short	0x0000
        /*0032*/ 	.short	0x0000
        /*0034*/ 	.byte	0x00, 0xf5, 0x21, 0x00


	//----- nvinfo : EIATTR_SPARSE_MMA_MASK
	.align		4
.L_15:
        /*0038*/ 	.byte	0x03, 0x50
        /*003a*/ 	.short	0x0000


	//----- nvinfo : EIATTR_MAXREG_COUNT
	.align		4
        /*003c*/ 	.byte	0x03, 0x1b
        /*003e*/ 	.short	0x00ff


	//----- nvinfo : EIATTR_MERCURY_ISA_VERSION
	.align		4
        /*0040*/ 	.byte	0x03, 0x5f
        /*0042*/ 	.short	0x0101


	//----- nvinfo : EIATTR_VRC_CTA_INIT_COUNT
	.align		4
        /*0044*/ 	.byte	0x02, 0x4a
	.zero		1
	.zero		1


	//----- nvinfo : EIATTR_EXIT_INSTR_OFFSETS
	.align		4
        /*0048*/ 	.byte	0x04, 0x1c
        /*004a*/ 	.short	(.L_17 - .L_16)


	//   ....[0]....
.L_16:
        /*004c*/ 	.word	0x00000070


	//   ....[1]....
        /*0050*/ 	.word	0x000003b0


	//----- nvinfo : EIATTR_CRS_STACK_SIZE
	.align		4
.L_17:
        /*0054*/ 	.byte	0x04, 0x1e
        /*0056*/ 	.short	(.L_19 - .L_18)
.L_18:
        /*0058*/ 	.word	0x00000000


	//----- nvinfo : EIATTR_CBANK_PARAM_SIZE
	.align		4
.L_19:
        /*005c*/ 	.byte	0x03, 0x19
        /*005e*/ 	.short	0x0014


	//----- nvinfo : EIATTR_PARAM_CBANK
	.align		4
        /*0060*/ 	.byte	0x04, 0x0a
        /*0062*/ 	.short	(.L_21 - .L_20)
	.align		4
.L_20:
        /*0064*/ 	.word	index@(.nv.constant0._Z9swish_gpuPfS_i)
        /*0068*/ 	.short	0x0380
        /*006a*/ 	.short	0x0014


	//----- nvinfo : EIATTR_SW_WAR
	.align		4
.L_21:
        /*006c*/ 	.byte	0x04, 0x36
        /*006e*/ 	.short	(.L_23 - .L_22)
.L_22:
        /*0070*/ 	.word	0x00000008
.L_23:


//--------------------- .nv.callgraph             --------------------------
	.section	.nv.callgraph,"",@"SHT_CUDA_CALLGRAPH"
	.align	4
	.sectionentsize	8
	.align		4
        /*0000*/ 	.word	0x00000000
	.align		4
        /*0004*/ 	.word	0xffffffff
	.align		4
        /*0008*/ 	.word	0x00000000
	.align		4
        /*000c*/ 	.word	0xfffffffe
	.align		4
        /*0010*/ 	.word	0x00000000
	.align		4
        /*0014*/ 	.word	0xfffffffd
	.align		4
        /*0018*/ 	.word	0x00000000
	.align		4
        /*001c*/ 	.word	0xfffffffc


//--------------------- .text._Z9swish_gpuPfS_i   --------------------------
	.section	.text._Z9swish_gpuPfS_i,"ax",@progbits
	.align	128
        .global         _Z9swish_gpuPfS_i
        .type           _Z9swish_gpuPfS_i,@function
        .size           _Z9swish_gpuPfS_i,(.L_x_15 - _Z9swish_gpuPfS_i)
        .other          _Z9swish_gpuPfS_i,@"STO_CUDA_ENTRY STV_DEFAULT"
_Z9swish_gpuPfS_i:
.text._Z9swish_gpuPfS_i:
[----:B------:R-:W-:Y:S01]  /*0000*/  LDC R1, c[0x0][0x37c] ;  /* 0x0000df00ff017b82 */ /* 0x000fe20000000800 */
[----:B------:R-:W0:Y:S07]  /*0010*/  S2R R0, SR_TID.X ;  /* 0x0000000000007919 */ /* 0x000e2e0000002100 */
[----:B------:R-:W0:Y:S01]  /*0020*/  S2UR UR4, SR_CTAID.X ;  /* 0x00000000000479c3 */ /* 0x000e220000002500 */
[----:B------:R-:W1:Y:S07]  /*0030*/  LDCU UR5, c[0x0][0x390] ;  /* 0x00007200ff0577ac */ /* 0x000e6e0008000800 */
[----:B------:R-:W0:Y:S02]  /*0040*/  LDC R3, c[0x0][0x360] ;  /* 0x0000d800ff037b82 */ /* 0x000e240000000800 */
[----:B0-----:R-:W-:-:S05]  /*0050*/  IMAD R3, R3, UR4, R0 ;  /* 0x0000000403037c24 */ /* 0x001fca000f8e0200 */
[----:B-1----:R-:W-:-:S13]  /*0060*/  ISETP.GE.AND P0, PT, R3, UR5, PT ;  /* 0x0000000503007c0c */ /* 0x002fda000bf06270 */
[----:B------:R-:W-:Y:S05]  /*0070*/  @P0 EXIT ;  /* 0x000000000000094d */ /* 0x000fea0003800000 */
[----:B------:R-:W0:Y:S01]  /*0080*/  LDC.64 R4, c[0x0][0x380] ;  /* 0x0000e000ff047b82 */ /* 0x000e220000000a00 */
[----:B------:R-:W1:Y:S01]  /*0090*/  LDCU.64 UR4, c[0x0][0x358] ;  /* 0x00006b00ff0477ac */ /* 0x000e620008000a00 */
[----:B0-----:R-:W-:-:S05]  /*00a0*/  IMAD.WIDE R4, R3, 0x4, R4 ;  /* 0x0000000403047825 */ /* 0x001fca00078e0204 */
[----:B-1----:R-:W2:Y:S01]  /*00b0*/  LDG.E R0, desc[UR4][R4.64] ;  /* 0x0000000404007981 */ /* 0x002ea2000c1e1900 */
[----:B------:R-:W-:Y:S01]  /*00c0*/  IMAD.MOV.U32 R7, RZ, RZ, 0x3f3504f3 ;  /* 0x3f3504f3ff077424 */ /* 0x000fe200078e00ff */
[----:B------:R-:W-:Y:S01]  /*00d0*/  BSSY.RECONVERGENT B1, `(.L_x_0) ;  /* 0x000000b000017945 */ /* 0x000fe20003800200 */
[----:B------:R-:W-:-:S04]  /*00e0*/  IMAD.MOV.U32 R2, RZ, RZ, 0x3fb504f3 ;  /* 0x3fb504f3ff027424 */ /* 0x000fc800078e00ff */
[----:B------:R-:W-:-:S04]  /*00f0*/  FFMA R2, R7, -R2, 1 ;  /* 0x3f80000007027423 */ /* 0x000fc80000000802 */
[----:B------:R-:W-:Y:S01]  /*0100*/  FFMA R7, R2, R7, 0.70710676908493041992 ;  /* 0x3f3504f302077423 */ /* 0x000fe20000000007 */
[----:B--2---:R-:W0:Y:S03]  /*0110*/  FCHK P0, R0, 1.4142135381698608398 ;  /* 0x3fb504f300007902 */ /* 0x004e260000000000 */
[----:B------:R-:W-:-:S04]  /*0120*/  FFMA R2, R0, R7, RZ ;  /* 0x0000000700027223 */ /* 0x000fc800000000ff */
[----:B------:R-:W-:-:S04]  /*0130*/  FFMA R6, R2, -1.4142135381698608398, R0 ;  /* 0xbfb504f302067823 */ /* 0x000fc80000000000 */
[----:B------:R-:W-:Y:S01]  /*0140*/  FFMA R2, R7, R6, R2 ;  /* 0x0000000607027223 */ /* 0x000fe20000000002 */
[----:B0-----:R-:W-:Y:S06]  /*0150*/  @!P0 BRA `(.L_x_1) ;  /* 0x0000000000088947 */ /* 0x001fec0003800000 */
[----:B------:R-:W-:-:S07]  /*0160*/  MOV R4, 0x180 ;  /* 0x0000018000047802 */ /* 0x000fce0000000f00 */
[----:B------:R-:W-:Y:S05]  /*0170*/  CALL.REL.NOINC `($__internal_0_$__cuda_sm3x_div_rn_noftz_f32_slowpath) ;  /* 0x0000000000907944 */ /* 0x000fea0003c00000 */
.L_x_1:
[----:B------:R-:W-:Y:S05]  /*0180*/  BSYNC.RECONVERGENT B1 ;  /* 0x0000000000017941 */ /* 0x000fea0003800200 */
.L_x_0:
[----:B------:R-:W-:Y:S02]  /*0190*/  HFMA2 R7, -RZ, RZ, 1.0087890625, -0.000686168670654296875 ;  /* 0x3c09919fff077431 */ /* 0x000fe400000001ff */
[C---:B------:R-:W-:Y:S01]  /*01a0*/  FMUL R5, R2.reuse, R2 ;  /* 0x0000000202057220 */ /* 0x040fe20000400000 */
[----:B------:R-:W-:Y:S01]  /*01b0*/  IMAD.MOV.U32 R4, RZ, RZ, 0x38eb4c3a ;  /* 0x38eb4c3aff047424 */ /* 0x000fe200078e00ff */
[C---:B------:R-:W-:Y:S01]  /*01c0*/  FSETP.GE.AND P0, PT, |R2|.reuse, 1.0029599666595458984, PT ;  /* 0x3f8060fe0200780b */ /* 0x040fe20003f06200 */
[----:B------:R-:W-:Y:S02]  /*01d0*/  IMAD.MOV.U32 R6, RZ, RZ, 0x3aae005b ;  /* 0x3aae005bff067424 */ /* 0x000fe400078e00ff */
[----:B------:R-:W-:Y:S01]  /*01e0*/  IMAD.MOV.U32 R9, RZ, RZ, 0x3d24d99a ;  /* 0x3d24d99aff097424 */ /* 0x000fe200078e00ff */
[----:B------:R-:W-:Y:S01]  /*01f0*/  FSEL R5, |R2|, R5, P0 ;  /* 0x0000000502057208 */ /* 0x000fe20000000200 */
[----:B------:R-:W-:Y:S01]  /*0200*/  IMAD.MOV.U32 R8, RZ, RZ, 0x3f69b4f9 ;  /* 0x3f69b4f9ff087424 */ /* 0x000fe200078e00ff */
[----:B------:R-:W-:-:S02]  /*0210*/  FSEL R4, R4, 8.4834944573231041431e-05, P0 ;  /* 0x38b1e96a04047808 */ /* 0x000fc40000000000 */
[----:B------:R-:W-:Y:S02]  /*0220*/  FSEL R6, -R6, -0.00082130916416645050049, P0 ;  /* 0xba574d2006067808 */ /* 0x000fe40000000100 */
[----:B------:R-:W-:Y:S02]  /*0230*/  FSEL R7, R7, 0.0052134888246655464172, P0 ;  /* 0x3baad5ea07077808 */ /* 0x000fe40000000000 */
[----:B------:R-:W-:Y:S01]  /*0240*/  FSEL R9, -R9, -0.026868773624300956726, P0 ;  /* 0xbcdc1be709097808 */ /* 0x000fe20000000100 */
[----:B------:R-:W-:Y:S01]  /*0250*/  FFMA R4, R5, R4, R6 ;  /* 0x0000000405047223 */ /* 0x000fe20000000006 */
[----:B------:R-:W-:-:S03]  /*0260*/  IMAD.MOV.U32 R6, RZ, RZ, 0x3e235519 ;  /* 0x3e235519ff067424 */ /* 0x000fc600078e00ff */
[C---:B------:R-:W-:Y:S02]  /*0270*/  FFMA R4, R5.reuse, R4, R7 ;  /* 0x0000000405047223 */ /* 0x040fe40000000007 */
[----:B------:R-:W-:Y:S02]  /*0280*/  FSEL R7, R6, 0.11284004896879196167, P0 ;  /* 0x3de718af06077808 */ /* 0x000fe40000000000 */
[C---:B------:R-:W-:Y:S01]  /*0290*/  FFMA R4, R5.reuse, R4, R9 ;  /* 0x0000000405047223 */ /* 0x040fe20000000009 */
[----:B------:R-:W-:Y:S02]  /*02a0*/  MOV R6, 0x3f210a14 ;  /* 0x3f210a1400067802 */ /* 0x000fe40000000f00 */
[----:B------:R-:W-:Y:S01]  /*02b0*/  FSEL R9, R8, -0.37612664699554443359, P0 ;  /* 0xbec093ac08097808 */ /* 0x000fe20000000000 */
[----:B------:R-:W-:Y:S01]  /*02c0*/  FFMA R4, R5, R4, R7 ;  /* 0x0000000405047223 */ /* 0x000fe20000000007 */
[----:B------:R-:W-:-:S03]  /*02d0*/  FSEL R7, R6, 0.12837915122509002686, P0 ;  /* 0x3e0375d306077808 */ /* 0x000fc60000000000 */
[C---:B------:R-:W-:Y:S01]  /*02e0*/  FFMA R4, R5.reuse, R4, R9 ;  /* 0x0000000405047223 */ /* 0x040fe20000000009 */
[----:B------:R-:W-:-:S03]  /*02f0*/  FSEL R9, -R5, R2, P0 ;  /* 0x0000000205097208 */ /* 0x000fc60000000100 */
[----:B------:R-:W-:-:S04]  /*0300*/  FFMA R4, R5, R4, R7 ;  /* 0x0000000405047223 */ /* 0x000fc80000000007 */
[----:B------:R-:W-:Y:S02]  /*0310*/  FFMA R9, R4, R9, R9 ;  /* 0x0000000904097223 */ /* 0x000fe40000000009 */
[----:B------:R-:W0:Y:S02]  /*0320*/  LDC.64 R4, c[0x0][0x388] ;  /* 0x0000e200ff047b82 */ /* 0x000e240000000a00 */
[----:B------:R-:W1:Y:S02]  /*0330*/  @P0 MUFU.EX2 R6, R9 ;  /* 0x0000000900060308 */ /* 0x000e640000000800 */
[----:B-1----:R-:W-:-:S05]  /*0340*/  @P0 FADD R7, -R6, 1 ;  /* 0x3f80000006070421 */ /* 0x002fca0000000100 */
[----:B------:R-:W-:-:S05]  /*0350*/  @P0 LOP3.LUT R9, R7, 0x80000000, R2, 0xb8, !PT ;  /* 0x8000000007090812 */ /* 0x000fca00078eb802 */
[----:B------:R-:W-:-:S04]  /*0360*/  FADD R2, R9, 1 ;  /* 0x3f80000009027421 */ /* 0x000fc80000000000 */
[----:B------:R-:W-:Y:S01]  /*0370*/  FMUL R7, R2, 0.5 ;  /* 0x3f00000002077820 */ /* 0x000fe20000400000 */
[----:B0-----:R-:W-:-:S04]  /*0380*/  IMAD.WIDE R2, R3, 0x4, R4 ;  /* 0x0000000403027825 */ /* 0x001fc800078e0204 */
[----:B------:R-:W-:-:S05]  /*0390*/  FMUL R7, R0, R7 ;  /* 0x0000000700077220 */ /* 0x000fca0000400000 */
[----:B------:R-:W-:Y:S01]  /*03a0*/  STG.E desc[UR4][R2.64], R7 ;  /* 0x0000000702007986 */ /* 0x000fe2000c101904 */
[----:B------:R-:W-:Y:S05]  /*03b0*/  EXIT ;  /* 0x000000000000794d */ /* 0x000fea0003800000 */
        .weak           $__internal_0_$__cuda_sm3x_div_rn_noftz_f32_slowpath
        .type           $__internal_0_$__cuda_sm3x_div_rn_noftz_f32_slowpath,@function
        .size           $__internal_0_$__cuda_sm3x_div_rn_noftz_f32_slowpath,(.L_x_15 - $__internal_0_$__cuda_sm3x_div_rn_noftz_f32_slowpath)
$__internal_0_$__cuda_sm3x_div_rn_noftz_f32_slowpath:
[--C-:B------:R-:W-:Y:S01]  /*03c0*/  SHF.R.U32.HI R2, RZ, 0x17, R0.reuse ;  /* 0x00000017ff027819 */ /* 0x100fe20000011600 */
[----:B------:R-:W-:Y:S04]  /*03d0*/  BSSY.RECONVERGENT B0, `(.L_x_2) ;  /* 0x000005b000007945 */ /* 0x000fe80003800200 */
[----:B------:R-:W-:Y:S01]  /*03e0*/  BSSY.RELIABLE B2, `(.L_x_3) ;  /* 0x000001a000027945 */ /* 0x000fe20003800100 */
[----:B------:R-:W-:Y:S01]  /*03f0*/  IMAD.MOV.U32 R5, RZ, RZ, R0 ;  /* 0x000000ffff057224 */ /* 0x000fe200078e0000 */
[----:B------:R-:W-:-:S05]  /*0400*/  LOP3.LUT R2, R2, 0xff, RZ, 0xc0, !PT ;  /* 0x000000ff02027812 */ /* 0x000fca00078ec0ff */
[----:B------:R-:W-:-:S05]  /*0410*/  VIADD R7, R2, 0xffffffff ;  /* 0xffffffff02077836 */ /* 0x000fca0000000000 */
[----:B------:R-:W-:-:S13]  /*0420*/  ISETP.GT.U32.OR P0, PT, R7, 0xfd, !PT ;  /* 0x000000fd0700780c */ /* 0x000fda0007f04470 */
[----:B------:R-:W-:Y:S01]  /*0430*/  @!P0 IMAD.MOV.U32 R6, RZ, RZ, RZ ;  /* 0x000000ffff068224 */ /* 0x000fe200078e00ff */
[----:B------:R-:W-:Y:S06]  /*0440*/  @!P0 BRA `(.L_x_4) ;  /* 0x00000000004c8947 */ /* 0x000fec0003800000 */
[----:B------:R-:W-:-:S13]  /*0450*/  FSETP.GTU.FTZ.AND P0, PT, |R0|, +INF , PT ;  /* 0x7f8000000000780b */ /* 0x000fda0003f1c200 */
[----:B------:R-:W-:Y:S05]  /*0460*/  @P0 BREAK.RELIABLE B2 ;  /* 0x0000000000020942 */ /* 0x000fea0003800100 */
[----:B------:R-:W-:Y:S05]  /*0470*/  @P0 BRA `(.L_x_5) ;  /* 0x00000004003c0947 */ /* 0x000fea0003800000 */
[----:B------:R-:W-:-:S05]  /*0480*/  HFMA2 R6, -RZ, RZ, 1.9267578125, 7.5519084930419921875e-05 ;  /* 0x3fb504f3ff067431 */ /* 0x000fca00000001ff */
[----:B------:R-:W-:-:S13]  /*0490*/  LOP3.LUT P0, RZ, R6, 0x7fffffff, R5, 0xc8, !PT ;  /* 0x7fffffff06ff7812 */ /* 0x000fda000780c805 */
[----:B------:R-:W-:Y:S05]  /*04a0*/  @!P0 BREAK.RELIABLE B2 ;  /* 0x0000000000028942 */ /* 0x000fea0003800100 */
[----:B------:R-:W-:Y:S05]  /*04b0*/  @!P0 BRA `(.L_x_6) ;  /* 0x0000000400248947 */ /* 0x000fea0003800000 */
[----:B------:R-:W-:-:S13]  /*04c0*/  LOP3.LUT P0, RZ, R5, 0x7fffffff, RZ, 0xc0, !PT ;  /* 0x7fffffff05ff7812 */ /* 0x000fda000780c0ff */
[----:B------:R-:W-:Y:S05]  /*04d0*/  @!P0 BREAK.RELIABLE B2 ;  /* 0x0000000000028942 */ /* 0x000fea0003800100 */
[----:B------:R-:W-:Y:S05]  /*04e0*/  @!P0 BRA `(.L_x_7) ;  /* 0x0000000400108947 */ /* 0x000fea0003800000 */
[----:B------:R-:W-:Y:S02]  /*04f0*/  FSETP.NEU.FTZ.AND P0, PT, |R0|, +INF , PT ;  /* 0x7f8000000000780b */ /* 0x000fe40003f1d200 */
[----:B------:R-:W-:-:S04]  /*0500*/  LOP3.LUT P1, RZ, R6, 0x7fffffff, RZ, 0xc0, !PT ;  /* 0x7fffffff06ff7812 */ /* 0x000fc8000782c0ff */
[----:B------:R-:W-:-:S13]  /*0510*/  PLOP3.LUT P0, PT, P0, P1, PT, 0x2f, 0xf2 ;  /* 0x0000000000f2781c */ /* 0x000fda0000702577 */
[----:B------:R-:W-:Y:S05]  /*0520*/  @P0 BREAK.RELIABLE B2 ;  /* 0x0000000000020942 */ /* 0x000fea0003800100 */
[----:B------:R-:W-:Y:S05]  /*0530*/  @P0 BRA `(.L_x_8) ;  /* 0x0000000000f00947 */ /* 0x000fea0003800000 */
[----:B------:R-:W-:-:S13]  /*0540*/  ISETP.GE.AND P0, PT, R7, RZ, PT ;  /* 0x000000ff0700720c */ /* 0x000fda0003f06270 */
[----:B------:R-:W-:Y:S02]  /*0550*/  @P0 IMAD.MOV.U32 R6, RZ, RZ, RZ ;  /* 0x000000ffff060224 */ /* 0x000fe400078e00ff */
[----:B------:R-:W-:Y:S01]  /*0560*/  @!P0 FFMA R5, R0, 1.84467440737095516160e+19, RZ ;  /* 0x5f80000000058823 */ /* 0x000fe200000000ff */
[----:B------:R-:W-:-:S07]  /*0570*/  @!P0 IMAD.MOV.U32 R6, RZ, RZ, -0x40 ;  /* 0xffffffc0ff068424 */ /* 0x000fce00078e00ff */
.L_x_4:
[----:B------:R-:W-:Y:S05]  /*0580*/  BSYNC.RELIABLE B2 ;  /* 0x0000000000027941 */ /* 0x000fea0003800100 */
.L_x_3:
[----:B------:R-:W-:Y:S01]  /*0590*/  UMOV UR6, 0x3fb504f3 ;  /* 0x3fb504f300067882 */ /* 0x000fe20000000000 */
[----:B------:R-:W-:Y:S01]  /*05a0*/  VIADD R7, R2, 0xffffff81 ;  /* 0xffffff8102077836 */ /* 0x000fe20000000000 */
[----:B------:R-:W0:Y:S01]  /*05b0*/  MUFU.RCP R8, UR6 ;  /* 0x0000000600087d08 */ /* 0x000e220008001000 */
[----:B------:R-:W-:Y:S01]  /*05c0*/  FADD.FTZ R9, -RZ, -UR6 ;  /* 0x80000006ff097e21 */ /* 0x000fe20008010100 */
[----:B------:R-:W-:Y:S01]  /*05d0*/  BSSY.RECONVERGENT B2, `(.L_x_9) ;  /* 0x0000031000027945 */ /* 0x000fe20003800200 */
[C---:B------:R-:W-:Y:S01]  /*05e0*/  IMAD R2, R7.reuse, -0x800000, R5 ;  /* 0xff80000007027824 */ /* 0x040fe200078e0205 */
[----:B------:R-:W-:Y:S01]  /*05f0*/  IADD3 R6, PT, PT, R7, R6, RZ ;  /* 0x0000000607067210 */ /* 0x000fe20007ffe0ff */
[----:B0-----:R-:W-:-:S04]  /*0600*/  FFMA R11, R8, R9, 1 ;  /* 0x3f800000080b7423 */ /* 0x001fc80000000009 */
[----:B------:R-:W-:-:S04]  /*0610*/  FFMA R11, R8, R11, R8 ;  /* 0x0000000b080b7223 */ /* 0x000fc80000000008 */
[----:B------:R-:W-:-:S04]  /*0620*/  FFMA R8, R2, R11, RZ ;  /* 0x0000000b02087223 */ /* 0x000fc800000000ff */
[----:B------:R-:W-:-:S04]  /*0630*/  FFMA R5, R9, R8, R2 ;  /* 0x0000000809057223 */ /* 0x000fc80000000002 */
[----:B------:R-:W-:-:S04]  /*0640*/  FFMA R8, R11, R5, R8 ;  /* 0x000000050b087223 */ /* 0x000fc80000000008 */
[----:B------:R-:W-:-:S04]  /*0650*/  FFMA R9, R9, R8, R2 ;  /* 0x0000000809097223 */ /* 0x000fc80000000002 */
[----:B------:R-:W-:-:S05]  /*0660*/  FFMA R5, R11, R9, R8 ;  /* 0x000000090b057223 */ /* 0x000fca0000000008 */
[----:B------:R-:W-:-:S04]  /*0670*/  SHF.R.U32.HI R2, RZ, 0x17, R5 ;  /* 0x00000017ff027819 */ /* 0x000fc80000011605 */
[----:B------:R-:W-:-:S05]  /*0680*/  LOP3.LUT R2, R2, 0xff, RZ, 0xc0, !PT ;  /* 0x000000ff02027812 */ /* 0x000fca00078ec0ff */
[----:B------:R-:W-:-:S04]  /*0690*/  IMAD.IADD R10, R2, 0x1, R6 ;  /* 0x00000001020a7824 */ /* 0x000fc800078e0206 */
[----:B------:R-:W-:-:S05]  /*06a0*/  VIADD R2, R10, 0xffffffff ;  /* 0xffffffff0a027836 */ /* 0x000fca0000000000 */
[----:B------:R-:W-:-:S13]  /*06b0*/  ISETP.GE.U32.AND P0, PT, R2, 0xfe, PT ;  /* 0x000000fe0200780c */ /* 0x000fda0003f06070 */
[----:B------:R-:W-:Y:S05]  /*06c0*/  @!P0 BRA `(.L_x_10) ;  /* 0x0000000000808947 */ /* 0x000fea0003800000 */
[----:B------:R-:W-:-:S13]  /*06d0*/  ISETP.GT.AND P0, PT, R10, 0xfe, PT ;  /* 0x000000fe0a00780c */ /* 0x000fda0003f04270 */
[----:B------:R-:W-:Y:S05]  /*06e0*/  @P0 BRA `(.L_x_11) ;  /* 0x00000000006c0947 */ /* 0x000fea0003800000 */
[----:B------:R-:W-:-:S13]  /*06f0*/  ISETP.GE.AND P0, PT, R10, 0x1, PT ;  /* 0x000000010a00780c */ /* 0x000fda0003f06270 */
[----:B------:R-:W-:Y:S05]  /*0700*/  @P0 BRA `(.L_x_12) ;  /* 0x0000000000740947 */ /* 0x000fea0003800000 */
[----:B------:R-:W-:Y:S02]  /*0710*/  ISETP.GE.AND P0, PT, R10, -0x18, PT ;  /* 0xffffffe80a00780c */ /* 0x000fe40003f06270 */
[----:B------:R-:W-:-:S11]  /*0720*/  LOP3.LUT R5, R5, 0x80000000, RZ, 0xc0, !PT ;  /* 0x8000000005057812 */ /* 0x000fd600078ec0ff */
[----:B------:R-:W-:Y:S05]  /*0730*/  @!P0 BRA `(.L_x_12) ;  /* 0x0000000000688947 */ /* 0x000fea0003800000 */
[CCC-:B------:R-:W-:Y:S01]  /*0740*/  FFMA.RZ R2, R11.reuse, R9.reuse, R8.reuse ;  /* 0x000000090b027223 */ /* 0x1c0fe2000000c008 */
[C---:B------:R-:W-:Y:S01]  /*0750*/  VIADD R7, R10.reuse, 0x20 ;  /* 0x000000200a077836 */ /* 0x040fe20000000000 */
[C---:B------:R-:W-:Y:S02]  /*0760*/  ISETP.NE.AND P2, PT, R10.reuse, RZ, PT ;  /* 0x000000ff0a00720c */ /* 0x040fe40003f45270 */
[----:B------:R-:W-:Y:S02]  /*0770*/  ISETP.NE.AND P1, PT, R10, RZ, PT ;  /* 0x000000ff0a00720c */ /* 0x000fe40003f25270 */
[----:B------:R-:W-:Y:S01]  /*0780*/  LOP3.LUT R6, R2, 0x7fffff, RZ, 0xc0, !PT ;  /* 0x007fffff02067812 */ /* 0x000fe200078ec0ff */
[CCC-:B------:R-:W-:Y:S01]  /*0790*/  FFMA.RP R2, R11.reuse, R9.reuse, R8.reuse ;  /* 0x000000090b027223 */ /* 0x1c0fe20000008008 */
[----:B------:R-:W-:Y:S01]  /*07a0*/  FFMA.RM R11, R11, R9, R8 ;  /* 0x000000090b0b7223 */ /* 0x000fe20000004008 */
[----:B------:R-:W-:Y:S02]  /*07b0*/  IADD3 R9, PT, PT, -R10, RZ, RZ ;  /* 0x000000ff0a097210 */ /* 0x000fe40007ffe1ff */
[----:B------:R-:W-:-:S02]  /*07c0*/  LOP3.LUT R6, R6, 0x800000, RZ, 0xfc, !PT ;  /* 0x0080000006067812 */ /* 0x000fc400078efcff */
[----:B------:R-:W-:Y:S02]  /*07d0*/  FSETP.NEU.FTZ.AND P0, PT, R2, R11, PT ;  /* 0x0000000b0200720b */ /* 0x000fe40003f1d000 */
[----:B------:R-:W-:Y:S02]  /*07e0*/  SHF.L.U32 R7, R6, R7, RZ ;  /* 0x0000000706077219 */ /* 0x000fe400000006ff */
[----:B------:R-:W-:Y:S02]  /*07f0*/  SEL R9, R9, RZ, P2 ;  /* 0x000000ff09097207 */ /* 0x000fe40001000000 */
[----:B------:R-:W-:Y:S02]  /*0800*/  ISETP.NE.AND P1, PT, R7, RZ, P1 ;  /* 0x000000ff0700720c */ /* 0x000fe40000f25270 */
[----:B------:R-:W-:Y:S02]  /*0810*/  SHF.R.U32.HI R9, RZ, R9, R6 ;  /* 0x00000009ff097219 */ /* 0x000fe40000011606 */
[----:B------:R-:W-:-:S02]  /*0820*/  PLOP3.LUT P0, PT, P0, P1, PT, 0xf8, 0x8f ;  /* 0x00000000008f781c */ /* 0x000fc40000703f70 */
[----:B------:R-:W-:Y:S02]  /*0830*/  SHF.R.U32.HI R7, RZ, 0x1, R9 ;  /* 0x00000001ff077819 */ /* 0x000fe40000011609 */
[----:B------:R-:W-:-:S04]  /*0840*/  SEL R2, RZ, 0x1, !P0 ;  /* 0x00000001ff027807 */ /* 0x000fc80004000000 */
[----:B------:R-:W-:-:S04]  /*0850*/  LOP3.LUT R2, R2, 0x1, R7, 0xf8, !PT ;  /* 0x0000000102027812 */ /* 0x000fc800078ef807 */
[----:B------:R-:W-:-:S05]  /*0860*/  LOP3.LUT R2, R2, R9, RZ, 0xc0, !PT ;  /* 0x0000000902027212 */ /* 0x000fca00078ec0ff */
[----:B------:R-:W-:-:S05]  /*0870*/  IMAD.IADD R2, R7, 0x1, R2 ;  /* 0x0000000107027824 */ /* 0x000fca00078e0202 */
[----:B------:R-:W-:Y:S01]  /*0880*/  LOP3.LUT R5, R2, R5, RZ, 0xfc, !PT ;  /* 0x0000000502057212 */ /* 0x000fe200078efcff */
[----:B------:R-:W-:Y:S06]  /*0890*/  BRA `(.L_x_12) ;  /* 0x0000000000107947 */ /* 0x000fec0003800000 */
.L_x_11:
[----:B------:R-:W-:-:S04]  /*08a0*/  LOP3.LUT R5, R5, 0x80000000, RZ, 0xc0, !PT ;  /* 0x8000000005057812 */ /* 0x000fc800078ec0ff */
[----:B------:R-:W-:Y:S01]  /*08b0*/  LOP3.LUT R5, R5, 0x7f800000, RZ, 0xfc, !PT ;  /* 0x7f80000005057812 */ /* 0x000fe200078efcff */
[----:B------:R-:W-:Y:S06]  /*08c0*/  BRA `(.L_x_12) ;  /* 0x0000000000047947 */ /* 0x000fec0003800000 */
.L_x_10:
[----:B------:R-:W-:-:S07]  /*08d0*/  IMAD R5, R6, 0x800000, R5 ;  /* 0x0080000006057824 */ /* 0x000fce00078e0205 */
.L_x_12:
[----:B------:R-:W-:Y:S05]  /*08e0*/  BSYNC.RECONVERGENT B2 ;  /* 0x0000000000027941 */ /* 0x000fea0003800200 */
.L_x_9:
[----:B------:R-:W-:Y:S05]  /*08f0*/  BRA `(.L_x_13) ;  /* 0x0000000000207947 */ /* 0x000fea0003800000 */
.L_x_8:
[----:B------:R-:W-:-:S04]  /*0900*/  LOP3.LUT R5, R6, 0x80000000, R5, 0x48, !PT ;  /* 0x8000000006057812 */ /* 0x000fc800078e4805 */
[----:B------:R-:W-:Y:S01]  /*0910*/  LOP3.LUT R5, R5, 0x7f800000, RZ, 0xfc, !PT ;  /* 0x7f80000005057812 */ /* 0x000fe200078efcff */
[----:B------:R-:W-:Y:S06]  /*0920*/  BRA `(.L_x_13) ;  /* 0x0000000000147947 */ /* 0x000fec0003800000 */
.L_x_7:
[----:B------:R-:W-:Y:S01]  /*0930*/  LOP3.LUT R5, R6, 0x80000000, R5, 0x48, !PT ;  /* 0x8000000006057812 */ /* 0x000fe200078e4805 */
[----:B------:R-:W-:Y:S06]  /*0940*/  BRA `(.L_x_13) ;  /* 0x00000000000c7947 */ /* 0x000fec0003800000 */
.L_x_6:
[----:B------:R-:W0:Y:S01]  /*0950*/  MUFU.RSQ R5, -QNAN ;  /* 0xffc0000000057908 */ /* 0x000e220000001400 */
[----:B------:R-:W-:Y:S05]  /*0960*/  BRA `(.L_x_13) ;  /* 0x0000000000047947 */ /* 0x000fea0003800000 */
.L_x_5:
[----:B------:R-:W-:-:S07]  /*0970*/  FADD.FTZ R5, R0, 1.4142135381698608398 ;  /* 0x3fb504f300057421 */ /* 0x000fce0000010000 */
.L_x_13:
[----:B------:R-:W-:Y:S05]  /*0980*/  BSYNC.RECONVERGENT B0 ;  /* 0x0000000000007941 */ /* 0x000fea0003800200 */
.L_x_2:
[----:B0-----:R-:W-:Y:S01]  /*0990*/  MOV R2, R5 ;  /* 0x0000000500027202 */ /* 0x001fe20000000f00 */
[----:B------:R-:W-:-:S04]  /*09a0*/  IMAD.MOV.U32 R5, RZ, RZ, 0x0 ;  /* 0x00000000ff057424 */ /* 0x000fc800078e00ff */
[----:B------:R-:W-:Y:S05]  /*09b0*/  RET.REL.NODEC R4 `(_Z9swish_gpuPfS_i) ;  /* 0xfffffff404907950 */ /* 0x000fea0003c3ffff */
.L_x_14:
[----:B------:R-:W-:-:S00]  /*09c0*/  BRA `(.L_x_14) ;  /* 0xfffffffc00fc7947 */ /* 0x000fc0000383ffff */
[----:B------:R-:W-:-:S00]  /*09d0*/  NOP ;  /* 0x0000000000007918 */ /* 0x000fc00000000000 */
        /* <DEDUP_REMOVED lines=10> */
.L_x_15:


//--------------------- .nv.shared.reserved.0     --------------------------
	.section	.nv.shared.reserved.0,"aw",@nobits
	.weak		__nv_reservedSMEM_offset_0_alias
	.size		__nv_reservedSMEM_offset_0_alias, 0, 64
	.other		__nv_reservedSMEM_offset_0_alias,@"STO_CUDA_RESERVED_SHARED STV_DEFAULT"
__nv_reservedSMEM_offset_0_alias:
	.zero		0
	.zero		64


//--------------------- .nv.constant0._Z9swish_gpuPfS_i --------------------------
	.section	.nv.constant0._Z9swish_gpuPfS_i,"a",@progbits
	.sectionflags	@""
	.align	4
.nv.constant0._Z9swish_gpuPfS_i:
	.zero		916


//--------------------- SYMBOLS --------------------------

	.type		.nv.reservedSmem.offset0,@object
	.size		.nv.reservedSmem.offset0,0x4
